//
// Generated by NVIDIA NVVM Compiler
//
// Compiler Build ID: CL-36424714
// Cuda compilation tools, release 13.0, V13.0.88
// Based on NVVM 20.0.0
//

.version 9.0
.target sm_100
.address_size 64

	// .globl	_Z16histogram_kernelPKiPjmi

.visible .entry _Z16histogram_kernelPKiPjmi(
	.param .u64 .ptr .align 1 _Z16histogram_kernelPKiPjmi_param_0,
	.param .u64 .ptr .align 1 _Z16histogram_kernelPKiPjmi_param_1,
	.param .u64 _Z16histogram_kernelPKiPjmi_param_2,
	.param .u32 _Z16histogram_kernelPKiPjmi_param_3
)
{
	.reg .pred 	%p<6>;
	.reg .b32 	%r<8>;
	.reg .b64 	%rd<19>;

	ld.param.u64 	%rd8, [_Z16histogram_kernelPKiPjmi_param_0];
	ld.param.u64 	%rd9, [_Z16histogram_kernelPKiPjmi_param_1];
	ld.param.u64 	%rd10, [_Z16histogram_kernelPKiPjmi_param_2];
	ld.param.u32 	%r2, [_Z16histogram_kernelPKiPjmi_param_3];
	mov.u32 	%r3, %ctaid.x;
	mov.u32 	%r4, %ntid.x;
	cvt.u64.u32 	%rd1, %r4;
	mul.wide.u32 	%rd11, %r3, %r4;
	mov.u32 	%r5, %tid.x;
	cvt.u64.u32 	%rd12, %r5;
	add.s64 	%rd18, %rd11, %rd12;
	setp.ge.u64 	%p1, %rd18, %rd10;
	@%p1 bra 	$L__BB0_5;
	mov.u32 	%r6, %nctaid.x;
	cvt.u64.u32 	%rd13, %r6;
	mul.lo.s64 	%rd3, %rd1, %rd13;
	cvta.to.global.u64 	%rd4, %rd8;
	cvta.to.global.u64 	%rd5, %rd9;
$L__BB0_2:
	shl.b64 	%rd14, %rd18, 2;
	add.s64 	%rd15, %rd4, %rd14;
	ld.global.u32 	%r1, [%rd15];
	setp.lt.s32 	%p2, %r1, 0;
	setp.ge.s32 	%p3, %r1, %r2;
	or.pred  	%p4, %p2, %p3;
	@%p4 bra 	$L__BB0_4;
	mul.wide.u32 	%rd16, %r1, 4;
	add.s64 	%rd17, %rd5, %rd16;
	atom.global.add.u32 	%r7, [%rd17], 1;
$L__BB0_4:
	add.s64 	%rd18, %rd18, %rd3;
	setp.lt.u64 	%p5, %rd18, %rd10;
	@%p5 bra 	$L__BB0_2;
$L__BB0_5:
	ret;

}


// ===== COMPILED SASS (sm_100) =====

	.target	sm_100

	.elftype	@"ET_EXEC"


//--------------------- .note.nv.tkinfo           --------------------------
	.section	.note.nv.tkinfo,"",@"SHT_NOTE"
	.sectionflags	@"SHF_NOTE_NV_TKINFO"
	.tkinfo
        /*0018*/ 	.word	0x00000002
        /*0030*/ 	.string	""
        /*0030*/ 	.string	"ptxas"
        /*0030*/ 	.string	"Cuda compilation tools, release 13.0, V13.0.88"
        /*0030*/ 	.string	"Build cuda_13.0.r13.0/compiler.36424714_0"
        /*0030*/ 	.string	"-arch sm_100 -m 64 "



//--------------------- .note.nv.cuinfo           --------------------------
	.section	.note.nv.cuinfo,"",@"SHT_NOTE"
	.sectionflags	@"SHF_NOTE_NV_CUINFO"
        /*0018*/ 	.short	0x0002
        /*001a*/ 	.short	0x0064
        /*001c*/ 	.short	0x0082
	.zero		2


//--------------------- .nv.info                  --------------------------
	.section	.nv.info,"",@"SHT_CUDA_INFO"
	.align	4


	//----- nvinfo : EIATTR_REGCOUNT
	.align		4
        /*0000*/ 	.byte	0x04, 0x2f
        /*0002*/ 	.short	(.L_1 - .L_0)
	.align		4
.L_0:
        /*0004*/ 	.word	index@(_Z16histogram_kernelPKiPjmi)
        /*0008*/ 	.word	0x0000000e


	//----- nvinfo : EIATTR_FRAME_SIZE
	.align		4
.L_1:
        /*000c*/ 	.byte	0x04, 0x11
        /*000e*/ 	.short	(.L_3 - .L_2)
	.align		4
.L_2:
        /*0010*/ 	.word	index@(_Z16histogram_kernelPKiPjmi)
        /*0014*/ 	.word	0x00000000


	//----- nvinfo : EIATTR_MIN_STACK_SIZE
	.align		4
.L_3:
        /*0018*/ 	.byte	0x04, 0x12
        /*001a*/ 	.short	(.L_5 - .L_4)
	.align		4
.L_4:
        /*001c*/ 	.word	index@(_Z16histogram_kernelPKiPjmi)
        /*0020*/ 	.word	0x00000000
.L_5:


//--------------------- .nv.compat                --------------------------
	.section	.nv.compat,"",@"SHT_CUDA_COMPAT_INFO"
	.align	4
        /*0000*/ 	.byte	0x02, 0x09, 0x00, 0x00, 0x02, 0x02, 0x01, 0x00, 0x02, 0x05, 0x05, 0x00, 0x03, 0x07, 0x01, 0x01
        /*0010*/ 	.byte	0x02, 0x03, 0x00, 0x00, 0x02, 0x06, 0x01, 0x00, 0x04, 0x0b, 0x08, 0x00, 0x09, 0x00, 0x00, 0x00
        /*0020*/ 	.byte	0x00, 0x00, 0x00, 0x00


//--------------------- .nv.info._Z16histogram_kernelPKiPjmi --------------------------
	.section	.nv.info._Z16histogram_kernelPKiPjmi,"",@"SHT_CUDA_INFO"
	.sectionflags	@""
	.align	4


	//----- nvinfo : EIATTR_CUDA_API_VERSION
	.align		4
        /*0000*/ 	.byte	0x04, 0x37
        /*0002*/ 	.short	(.L_7 - .L_6)
.L_6:
        /*0004*/ 	.word	0x00000082


	//----- nvinfo : EIATTR_KPARAM_INFO
	.align		4
.L_7:
        /*0008*/ 	.byte	0x04, 0x17
        /*000a*/ 	.short	(.L_9 - .L_8)
.L_8:
        /*000c*/ 	.word	0x00000000
        /*0010*/ 	.short	0x0003
        /*0012*/ 	.short	0x0018
        /*0014*/ 	.byte	0x00, 0xf0, 0x11, 0x00


	//----- nvinfo : EIATTR_KPARAM_INFO
	.align		4
.L_9:
        /*0018*/ 	.byte	0x04, 0x17
        /*001a*/ 	.short	(.L_11 - .L_10)
.L_10:
        /*001c*/ 	.word	0x00000000
        /*0020*/ 	.short	0x0002
        /*0022*/ 	.short	0x0010
        /*0024*/ 	.byte	0x00, 0xf0, 0x21, 0x00


	//----- nvinfo : EIATTR_KPARAM_INFO
	.align		4
.L_11:
        /*0028*/ 	.byte	0x04, 0x17
        /*002a*/ 	.short	(.L_13 - .L_12)
.L_12:
        /*002c*/ 	.word	0x00000000
        /*0030*/ 	.short	0x0001
        /*0032*/ 	.short	0x0008
        /*0034*/ 	.byte	0x00, 0xf5, 0x21, 0x00


	//----- nvinfo : EIATTR_KPARAM_INFO
	.align		4
.L_13:
        /*0038*/ 	.byte	0x04, 0x17
        /*003a*/ 	.short	(.L_15 - .L_14)
.L_14:
        /*003c*/ 	.word	0x00000000
        /*0040*/ 	.short	0x0000
        /*0042*/ 	.short	0x0000
        /*0044*/ 	.byte	0x00, 0xf5, 0x21, 0x00


	//----- nvinfo : EIATTR_SPARSE_MMA_MASK
	.align		4
.L_15:
        /*0048*/ 	.byte	0x03, 0x50
        /*004a*/ 	.short	0x0000


	//----- nvinfo : EIATTR_MAXREG_COUNT
	.align		4
        /*004c*/ 	.byte	0x03, 0x1b
        /*004e*/ 	.short	0x00ff


	//----- nvinfo : EIATTR_MERCURY_ISA_VERSION
	.align		4
        /*0050*/ 	.byte	0x03, 0x5f
        /*0052*/ 	.short	0x0101


	//----- nvinfo : EIATTR_VRC_CTA_INIT_COUNT
	.align		4
        /*0054*/ 	.byte	0x02, 0x4a
	.zero		1
	.zero		1


	//----- nvinfo : EIATTR_EXIT_INSTR_OFFSETS
	.align		4
        /*0058*/ 	.byte	0x04, 0x1c
        /*005a*/ 	.short	(.L_17 - .L_16)


	//   ....[0]....
.L_16:
        /*005c*/ 	.word	0x00000090


	//   ....[1]....
        /*0060*/ 	.word	0x00000250


	//----- nvinfo : EIATTR_CRS_STACK_SIZE
	.align		4
.L_17:
        /*0064*/ 	.byte	0x04, 0x1e
        /*0066*/ 	.short	(.L_19 - .L_18)
.L_18:
        /*0068*/ 	.word	0x00000000


	//----- nvinfo : EIATTR_CBANK_PARAM_SIZE
	.align		4
.L_19:
        /*006c*/ 	.byte	0x03, 0x19
        /*006e*/ 	.short	0x001c


	//----- nvinfo : EIATTR_PARAM_CBANK
	.align		4
        /*0070*/ 	.byte	0x04, 0x0a
        /*0072*/ 	.short	(.L_21 - .L_20)
	.align		4
.L_20:
        /*0074*/ 	.word	index@(.nv.constant0._Z16histogram_kernelPKiPjmi)
        /*0078*/ 	.short	0x0380
        /*007a*/ 	.short	0x001c


	//----- nvinfo : EIATTR_SW_WAR
	.align		4
.L_21:
        /*007c*/ 	.byte	0x04, 0x36
        /*007e*/ 	.short	(.L_23 - .L_22)
.L_22:
        /*0080*/ 	.word	0x00000008
.L_23:


//--------------------- .nv.callgraph             --------------------------
	.section	.nv.callgraph,"",@"SHT_CUDA_CALLGRAPH"
	.align	4
	.sectionentsize	8
	.align		4
        /*0000*/ 	.word	0x00000000
	.align		4
        /*0004*/ 	.word	0xffffffff
	.align		4
        /*0008*/ 	.word	0x00000000
	.align		4
        /*000c*/ 	.word	0xfffffffe
	.align		4
        /*0010*/ 	.word	0x00000000
	.align		4
        /*0014*/ 	.word	0xfffffffd
	.align		4
        /*0018*/ 	.word	0x00000000
	.align		4
        /*001c*/ 	.word	0xfffffffc


//--------------------- .text._Z16histogram_kernelPKiPjmi --------------------------
	.section	.text._Z16histogram_kernelPKiPjmi,"ax",@progbits
	.align	128
        .global         _Z16histogram_kernelPKiPjmi
        .type           _Z16histogram_kernelPKiPjmi,@function
        .size           _Z16histogram_kernelPKiPjmi,(.L_x_4 - _Z16histogram_kernelPKiPjmi)
        .other          _Z16histogram_kernelPKiPjmi,@"STO_CUDA_ENTRY STV_DEFAULT"
_Z16histogram_kernelPKiPjmi:
.text._Z16histogram_kernelPKiPjmi:
[----:B------:R-:W-:Y:S01]  /*0000*/  LDC R1, c[0x0][0x37c] ;  /* 0x0000df00ff017b82 */ /* 0x000fe20000000800 */
[----:B------:R-:W0:Y:S07]  /*0010*/  S2R R2, SR_TID.X ;  /* 0x0000000000027919 */ /* 0x000e2e0000002100 */
[----:B------:R-:W0:Y:S01]  /*0020*/  S2UR UR4, SR_CTAID.X ;  /* 0x00000000000479c3 */ /* 0x000e220000002500 */
[----:B------:R-:W1:Y:S01]  /*0030*/  LDCU.64 UR6, c[0x0][0x390] ;  /* 0x00007200ff0677ac */ /* 0x000e620008000a00 */
[----:B------:R-:W-:-:S06]  /*0040*/  IMAD.MOV.U32 R3, RZ, RZ, RZ ;  /* 0x000000ffff037224 */ /* 0x000fcc00078e00ff */
[----:B------:R-:W0:Y:S02]  /*0050*/  LDC R5, c[0x0][0x360] ;  /* 0x0000d800ff057b82 */ /* 0x000e240000000800 */
[----:B0-----:R-:W-:-:S03]  /*0060*/  IMAD.WIDE.U32 R2, R5, UR4, R2 ;  /* 0x0000000405027c25 */ /* 0x001fc6000f8e0002 */
[----:B-1----:R-:W-:-:S04]  /*0070*/  ISETP.GE.U32.AND P0, PT, R2, UR6, PT ;  /* 0x0000000602007c0c */ /* 0x002fc8000bf06070 */
[----:B------:R-:W-:-:S13]  /*0080*/  ISETP.GE.U32.AND.EX P0, PT, R3, UR7, PT, P0 ;  /* 0x0000000703007c0c */ /* 0x000fda000bf06100 */
[----:B------:R-:W-:Y:S05]  /*0090*/  @P0 EXIT ;  /* 0x000000000000094d */ /* 0x000fea0003800000 */
[----:B------:R-:W0:Y:S01]  /*00a0*/  LDCU UR4, c[0x0][0x370] ;  /* 0x00006e00ff0477ac */ /* 0x000e220008000800 */
[----:B------:R-:W1:Y:S01]  /*00b0*/  LDC.64 R6, c[0x0][0x388] ;  /* 0x0000e200ff067b82 */ /* 0x000e620000000a00 */
[----:B------:R-:W-:Y:S02]  /*00c0*/  IMAD.MOV.U32 R9, RZ, RZ, R2 ;  /* 0x000000ffff097224 */ /* 0x000fe400078e0002 */
[----:B------:R-:W-:Y:S01]  /*00d0*/  IMAD.MOV.U32 R8, RZ, RZ, R3 ;  /* 0x000000ffff087224 */ /* 0x000fe200078e0003 */
[----:B------:R-:W2:Y:S01]  /*00e0*/  LDCU.64 UR6, c[0x0][0x358] ;  /* 0x00006b00ff0677ac */ /* 0x000ea20008000a00 */
[----:B------:R-:W3:Y:S01]  /*00f0*/  LDCU UR5, c[0x0][0x398] ;  /* 0x00007300ff0577ac */ /* 0x000ee20008000800 */
[----:B------:R-:W4:Y:S01]  /*0100*/  LDCU.64 UR10, c[0x0][0x390] ;  /* 0x00007200ff0a77ac */ /* 0x000f220008000a00 */
[----:B------:R-:W1:Y:S01]  /*0110*/  LDCU.64 UR8, c[0x0][0x380] ;  /* 0x00007000ff0877ac */ /* 0x000e620008000a00 */
[----:B0-----:R-:W-:Y:S01]  /*0120*/  IMAD.WIDE.U32 R4, R5, UR4, RZ ;  /* 0x0000000405047c25 */ /* 0x001fe2000f8e00ff */
[----:B------:R-:W-:-:S03]  /*0130*/  UMOV UR4, URZ ;  /* 0x000000ff00047c82 */ /* 0x000fc60008000000 */
[----:B------:R-:W-:-:S07]  /*0140*/  VIADD R0, R5, UR4 ;  /* 0x0000000405007c36 */ /* 0x000fce0008000000 */
.L_x_2:
[----:B01----:R-:W-:-:S04]  /*0150*/  LEA R2, P0, R9, UR8, 0x2 ;  /* 0x0000000809027c11 */ /* 0x003fc8000f8010ff */
[----:B------:R-:W-:-:S06]  /*0160*/  LEA.HI.X R3, R9, UR9, R8, 0x2, P0 ;  /* 0x0000000909037c11 */ /* 0x000fcc00080f1408 */
[----:B--2---:R-:W3:Y:S01]  /*0170*/  LDG.E R3, desc[UR6][R2.64] ;  /* 0x0000000602037981 */ /* 0x004ee2000c1e1900 */
[----:B------:R-:W-:Y:S01]  /*0180*/  IADD3 R9, P0, PT, R9, R4, RZ ;  /* 0x0000000409097210 */ /* 0x000fe20007f1e0ff */
[----:B------:R-:W-:Y:S04]  /*0190*/  BSSY.RECONVERGENT B0, `(.L_x_0) ;  /* 0x000000a000007945 */ /* 0x000fe80003800200 */
[----:B------:R-:W-:Y:S01]  /*01a0*/  IMAD.X R8, R8, 0x1, R0, P0 ;  /* 0x0000000108087824 */ /* 0x000fe200000e0600 */
[----:B----4-:R-:W-:-:S04]  /*01b0*/  ISETP.GE.U32.AND P0, PT, R9, UR10, PT ;  /* 0x0000000a09007c0c */ /* 0x010fc8000bf06070 */
[----:B------:R-:W-:Y:S02]  /*01c0*/  ISETP.GE.U32.AND.EX P0, PT, R8, UR11, PT, P0 ;  /* 0x0000000b08007c0c */ /* 0x000fe4000bf06100 */
[----:B---3--:R-:W-:-:S04]  /*01d0*/  ISETP.GE.AND P1, PT, R3, UR5, PT ;  /* 0x0000000503007c0c */ /* 0x008fc8000bf26270 */
[----:B------:R-:W-:-:S13]  /*01e0*/  ISETP.LT.OR P1, PT, R3, RZ, P1 ;  /* 0x000000ff0300720c */ /* 0x000fda0000f21670 */
[----:B------:R-:W-:Y:S05]  /*01f0*/  @P1 BRA `(.L_x_1) ;  /* 0x00000000000c1947 */ /* 0x000fea0003800000 */
[----:B------:R-:W-:-:S04]  /*0200*/  IMAD.WIDE.U32 R2, R3, 0x4, R6 ;  /* 0x0000000403027825 */ /* 0x000fc800078e0006 */
[----:B------:R-:W-:-:S05]  /*0210*/  IMAD.MOV.U32 R11, RZ, RZ, 0x1 ;  /* 0x00000001ff0b7424 */ /* 0x000fca00078e00ff */
[----:B------:R0:W-:Y:S02]  /*0220*/  REDG.E.ADD.STRONG.GPU desc[UR6][R2.64], R11 ;  /* 0x0000000b0200798e */ /* 0x0001e4000c12e106 */
.L_x_1:
[----:B------:R-:W-:Y:S05]  /*0230*/  BSYNC.RECONVERGENT B0 ;  /* 0x0000000000007941 */ /* 0x000fea0003800200 */
.L_x_0:
[----:B------:R-:W-:Y:S05]  /*0240*/  @!P0 BRA `(.L_x_2) ;  /* 0xfffffffc00c08947 */ /* 0x000fea000383ffff */
[----:B------:R-:W-:Y:S05]  /*0250*/  EXIT ;  /* 0x000000000000794d */ /* 0x000fea0003800000 */
.L_x_3:
[----:B------:R-:W-:-:S00]  /*0260*/  BRA `(.L_x_3) ;  /* 0xfffffffc00fc7947 */ /* 0x000fc0000383ffff */
[----:B------:R-:W-:-:S00]  /*0270*/  NOP ;  /* 0x0000000000007918 */ /* 0x000fc00000000000 */
        /* <DEDUP_REMOVED lines=8> */
.L_x_4:


//--------------------- .nv.shared.reserved.0     --------------------------
	.section	.nv.shared.reserved.0,"aw",@nobits
	.weak		__nv_reservedSMEM_offset_0_alias
	.size		__nv_reservedSMEM_offset_0_alias, 0, 64
	.other		__nv_reservedSMEM_offset_0_alias,@"STO_CUDA_RESERVED_SHARED STV_DEFAULT"
__nv_reservedSMEM_offset_0_alias:
	.zero		0
	.zero		64


//--------------------- .nv.constant0._Z16histogram_kernelPKiPjmi --------------------------
	.section	.nv.constant0._Z16histogram_kernelPKiPjmi,"a",@progbits
	.sectionflags	@""
	.align	4
.nv.constant0._Z16histogram_kernelPKiPjmi:
	.zero		924


//--------------------- SYMBOLS --------------------------

	.type		.nv.reservedSmem.offset0,@object
	.size		.nv.reservedSmem.offset0,0x4
